	.headerflags	@"EF_CUDA_TEXMODE_UNIFIED EF_CUDA_64BIT_ADDRESS EF_CUDA_ACCELERATORS EF_CUDA_SM90 EF_CUDA_VIRTUAL_SM(EF_CUDA_SM90)"
	.elftype	@"ET_EXEC"


//--------------------- .nv.info                  --------------------------
	.section	.nv.info,"",@"SHT_CUDA_INFO"
	.align	4


	//----- nvinfo : EIATTR_REGCOUNT
	.align		4
        /*0000*/ 	.byte	0x04, 0x2f
        /*0002*/ 	.short	(.L_1 - .L_0)
	.align		4
.L_0:
        /*0004*/ 	.word	index@(triton_)
        /*0008*/ 	.word	0x00000010


	//----- nvinfo : EIATTR_MIN_STACK_SIZE
	.align		4
.L_1:
        /*000c*/ 	.byte	0x04, 0x12
        /*000e*/ 	.short	(.L_3 - .L_2)
	.align		4
.L_2:
        /*0010*/ 	.word	index@(triton_)
        /*0014*/ 	.word	0x00000000


	//----- nvinfo : EIATTR_FRAME_SIZE
	.align		4
.L_3:
        /*0018*/ 	.byte	0x04, 0x11
        /*001a*/ 	.short	(.L_5 - .L_4)
	.align		4
.L_4:
        /*001c*/ 	.word	index@(triton_)
        /*0020*/ 	.word	0x00000000


	//----- nvinfo : EIATTR_MIN_STACK_SIZE
	.align		4
.L_5:
        /*0024*/ 	.byte	0x04, 0x12
        /*0026*/ 	.short	(.L_7 - .L_6)
	.align		4
.L_6:
        /*0028*/ 	.word	index@(triton_)
        /*002c*/ 	.word	0x00000000
.L_7:


//--------------------- .nv.info.triton_          --------------------------
	.section	.nv.info.triton_,"",@"SHT_CUDA_INFO"
	.sectionflags	@""
	.align	4


	//----- nvinfo : EIATTR_CUDA_API_VERSION
	.align		4
        /*0000*/ 	.byte	0x04, 0x37
        /*0002*/ 	.short	(.L_9 - .L_8)
.L_8:
        /*0004*/ 	.word	0x0000007c


	//----- nvinfo : EIATTR_KPARAM_INFO
	.align		4
.L_9:
        /*0008*/ 	.byte	0x04, 0x17
        /*000a*/ 	.short	(.L_11 - .L_10)
.L_10:
        /*000c*/ 	.word	0x00000000
        /*0010*/ 	.short	0x0003
        /*0012*/ 	.short	0x0018
        /*0014*/ 	.byte	0x00, 0xf0, 0x11, 0x00


	//----- nvinfo : EIATTR_KPARAM_INFO
	.align		4
.L_11:
        /*0018*/ 	.byte	0x04, 0x17
        /*001a*/ 	.short	(.L_13 - .L_12)
.L_12:
        /*001c*/ 	.word	0x00000000
        /*0020*/ 	.short	0x0002
        /*0022*/ 	.short	0x0010
        /*0024*/ 	.byte	0x00, 0xf0, 0x21, 0x00


	//----- nvinfo : EIATTR_KPARAM_INFO
	.align		4
.L_13:
        /*0028*/ 	.byte	0x04, 0x17
        /*002a*/ 	.short	(.L_15 - .L_14)
.L_14:
        /*002c*/ 	.word	0x00000000
        /*0030*/ 	.short	0x0001
        /*0032*/ 	.short	0x0008
        /*0034*/ 	.byte	0x00, 0xf0, 0x21, 0x00


	//----- nvinfo : EIATTR_KPARAM_INFO
	.align		4
.L_15:
        /*0038*/ 	.byte	0x04, 0x17
        /*003a*/ 	.short	(.L_17 - .L_16)
.L_16:
        /*003c*/ 	.word	0x00000000
        /*0040*/ 	.short	0x0000
        /*0042*/ 	.short	0x0000
        /*0044*/ 	.byte	0x00, 0xf0, 0x21, 0x00


	//----- nvinfo : EIATTR_SPARSE_MMA_MASK
	.align		4
.L_17:
        /*0048*/ 	.byte	0x03, 0x50
        /*004a*/ 	.short	0x0000


	//----- nvinfo : EIATTR_MAXREG_COUNT
	.align		4
        /*004c*/ 	.byte	0x03, 0x1b
        /*004e*/ 	.short	0x00ff


	//----- nvinfo : EIATTR_EXIT_INSTR_OFFSETS
	.align		4
        /*0050*/ 	.byte	0x04, 0x1c
        /*0052*/ 	.short	(.L_19 - .L_18)


	//   ....[0]....
.L_18:
        /*0054*/ 	.word	0x00000330


	//   ....[1]....
        /*0058*/ 	.word	0x00000350


	//----- nvinfo : EIATTR_MAX_THREADS
	.align		4
.L_19:
        /*005c*/ 	.byte	0x04, 0x05
        /*005e*/ 	.short	(.L_21 - .L_20)
.L_20:
        /*0060*/ 	.word	0x00000080
        /*0064*/ 	.word	0x00000001
        /*0068*/ 	.word	0x00000001


	//----- nvinfo : EIATTR_CRS_STACK_SIZE
	.align		4
.L_21:
        /*006c*/ 	.byte	0x04, 0x1e
        /*006e*/ 	.short	(.L_23 - .L_22)
.L_22:
        /*0070*/ 	.word	0x00000000


	//----- nvinfo : EIATTR_CBANK_PARAM_SIZE
	.align		4
.L_23:
        /*0074*/ 	.byte	0x03, 0x19
        /*0076*/ 	.short	0x001c


	//----- nvinfo : EIATTR_PARAM_CBANK
	.align		4
        /*0078*/ 	.byte	0x04, 0x0a
        /*007a*/ 	.short	(.L_25 - .L_24)
	.align		4
.L_24:
        /*007c*/ 	.word	index@(.nv.constant0.triton_)
        /*0080*/ 	.short	0x0210
        /*0082*/ 	.short	0x001c


	//----- nvinfo : EIATTR_SW_WAR
	.align		4
.L_25:
        /*0084*/ 	.byte	0x04, 0x36
        /*0086*/ 	.short	(.L_27 - .L_26)
.L_26:
        /*0088*/ 	.word	0x00000008
.L_27:


//--------------------- .nv.callgraph             --------------------------
	.section	.nv.callgraph,"",@"SHT_CUDA_CALLGRAPH"
	.align	4
	.sectionentsize	8
	.align		4
        /*0000*/ 	.word	0x00000000
	.align		4
        /*0004*/ 	.word	0xffffffff
	.align		4
        /*0008*/ 	.word	0x00000000
	.align		4
        /*000c*/ 	.word	0xfffffffe
	.align		4
        /*0010*/ 	.word	0x00000000
	.align		4
        /*0014*/ 	.word	0xfffffffd
	.align		4
        /*0018*/ 	.word	0x00000000
	.align		4
        /*001c*/ 	.word	0xfffffffc


//--------------------- .text.triton_             --------------------------
	.section	.text.triton_,"ax",@progbits
	.align	128
        .global         triton_
        .type           triton_,@function
        .size           triton_,(.L_x_3 - triton_)
        .other          triton_,@"STO_CUDA_ENTRY STV_DEFAULT"
triton_:
.text.triton_:
[----:B------:R-:W0:Y:S02]  /*0000*/  LDC R1, c[0x0][0x28] ;  /* 0x00000a00ff017b82 */ /* 0x000e240000000800 */
[----:B------:R-:W1:Y:S01]  /*0010*/  S2R R0, SR_TID.X ;  /* 0x0000000000007919 */ /* 0x000e620000002100 */
[----:B------:R-:W-:Y:S01]  /*0020*/  ULDC.64 UR4, c[0x0][0x208] ;  /* 0x0000820000047ab9 */ /* 0x000fe20000000a00 */
[----:B------:R-:W-:Y:S01]  /*0030*/  BSSY B0, `(.L_x_0) ;  /* 0x000000b000007945 */ /* 0x000fe20003800000 */
[----:B------:R-:W-:Y:S01]  /*0040*/  HFMA2.MMA R2, -RZ, RZ, 0, 0 ;  /* 0x00000000ff027435 */ /* 0x000fe200000001ff */
[----:B------:R-:W2:Y:S01]  /*0050*/  S2R R3, SR_CTAID.X ;  /* 0x0000000000037919 */ /* 0x000ea20000002500 */
[----:B-1----:R-:W-:-:S04]  /*0060*/  SHF.L.U32 R0, R0, 0x1, RZ ;  /* 0x0000000100007819 */ /* 0x002fc800000006ff */
[----:B------:R-:W-:-:S04]  /*0070*/  LOP3.LUT R0, R0, 0xfe, RZ, 0xc0, !PT ;  /* 0x000000fe00007812 */ /* 0x000fc800078ec0ff */
[----:B--2---:R-:W-:-:S04]  /*0080*/  LEA R0, R3, R0, 0x8 ;  /* 0x0000000003007211 */ /* 0x004fc800078e40ff */
[----:B------:R-:W-:-:S13]  /*0090*/  ISETP.GE.AND P0, PT, R0, 0xc00, PT ;  /* 0x00000c000000780c */ /* 0x000fda0003f06270 */
[----:B------:R-:W-:Y:S05]  /*00a0*/  @P0 BRA `(.L_x_1) ;  /* 0x00000000000c0947 */ /* 0x000fea0003800000 */
[----:B------:R-:W1:Y:S02]  /*00b0*/  LDC.64 R2, c[0x0][0x210] ;  /* 0x00008400ff027b82 */ /* 0x000e640000000a00 */
[----:B-1----:R-:W-:-:S06]  /*00c0*/  IMAD.WIDE R2, R0, 0x2, R2 ;  /* 0x0000000200027825 */ /* 0x002fcc00078e0202 */
[----:B------:R1:W5:Y:S02]  /*00d0*/  LDG.E R2, desc[UR4][R2.64] ;  /* 0x0000000402027981 */ /* 0x000364000c1e1900 */
.L_x_1:
[----:B------:R-:W-:Y:S05]  /*00e0*/  BSYNC B0 ;  /* 0x0000000000007941 */ /* 0x000fea0003800000 */
.L_x_0:
[C---:B-----5:R-:W-:Y:S02]  /*00f0*/  SHF.L.U32 R6, R2.reuse, 0x10, RZ ;  /* 0x0000001002067819 */ /* 0x060fe400000006ff */
[----:B------:R-:W-:Y:S02]  /*0100*/  PRMT R2, R2, 0x7632, R2 ;  /* 0x0000763202027816 */ /* 0x000fe40000000002 */
[----:B------:R-:W-:Y:S01]  /*0110*/  MOV R13, 0x3e800000 ;  /* 0x3e800000000d7802 */ /* 0x000fe20000000f00 */
[----:B-1----:R-:W-:Y:S01]  /*0120*/  FADD R3, RZ, -R6 ;  /* 0x80000006ff037221 */ /* 0x002fe20000000000 */
[----:B------:R-:W-:-:S03]  /*0130*/  SHF.L.U32 R7, R2, 0x10, RZ ;  /* 0x0000001002077819 */ /* 0x000fc600000006ff */
[----:B------:R-:W-:Y:S02]  /*0140*/  FMUL R3, R3, 1.4426950216293334961 ;  /* 0x3fb8aa3b03037820 */ /* 0x000fe40000400000 */
[----:B------:R-:W-:-:S03]  /*0150*/  FADD R2, RZ, -R7 ;  /* 0x80000007ff027221 */ /* 0x000fc60000000000 */
[----:B------:R-:W-:Y:S01]  /*0160*/  FSETP.GEU.AND P1, PT, R3, -126, PT ;  /* 0xc2fc00000300780b */ /* 0x000fe20003f2e000 */
[----:B------:R-:W-:-:S05]  /*0170*/  FMUL R8, R2, 1.4426950216293334961 ;  /* 0x3fb8aa3b02087820 */ /* 0x000fca0000400000 */
[----:B------:R-:W-:-:S07]  /*0180*/  FSETP.GEU.AND P2, PT, R8, -126, PT ;  /* 0xc2fc00000800780b */ /* 0x000fce0003f4e000 */
[----:B------:R-:W-:-:S04]  /*0190*/  @!P1 FMUL R3, R3, 0.5 ;  /* 0x3f00000003039820 */ /* 0x000fc80000400000 */
[----:B------:R-:W1:Y:S02]  /*01a0*/  MUFU.EX2 R2, R3 ;  /* 0x0000000300027308 */ /* 0x000e640000000800 */
[----:B------:R-:W-:-:S06]  /*01b0*/  @!P2 FMUL R8, R8, 0.5 ;  /* 0x3f0000000808a820 */ /* 0x000fcc0000400000 */
[----:B------:R-:W2:Y:S01]  /*01c0*/  MUFU.EX2 R4, R8 ;  /* 0x0000000800047308 */ /* 0x000ea20000000800 */
[----:B-1----:R-:W-:-:S04]  /*01d0*/  @!P1 FMUL R2, R2, R2 ;  /* 0x0000000202029220 */ /* 0x002fc80000400000 */
[----:B------:R-:W-:Y:S02]  /*01e0*/  FADD R9, R2, 1 ;  /* 0x3f80000002097421 */ /* 0x000fe40000000000 */
[----:B------:R-:W1:Y:S01]  /*01f0*/  LDC.64 R2, c[0x0][0x220] ;  /* 0x00008800ff027b82 */ /* 0x000e620000000a00 */
[----:B--2---:R-:W-:Y:S02]  /*0200*/  @!P2 FMUL R4, R4, R4 ;  /* 0x000000040404a220 */ /* 0x004fe40000400000 */
[----:B------:R-:W-:Y:S02]  /*0210*/  FSETP.GT.AND P1, PT, R9, 8.50705917302346158658e+37, PT ;  /* 0x7e8000000900780b */ /* 0x000fe40003f24000 */
[----:B------:R-:W-:Y:S02]  /*0220*/  FADD R10, R4, 1 ;  /* 0x3f800000040a7421 */ /* 0x000fe40000000000 */
[----:B------:R-:W-:Y:S01]  /*0230*/  FSEL R8, R13, 1, P1 ;  /* 0x3f8000000d087808 */ /* 0x000fe20000800000 */
[----:B------:R-:W2:Y:S02]  /*0240*/  LDC.64 R4, c[0x0][0x218] ;  /* 0x00008600ff047b82 */ /* 0x000ea40000000a00 */
[----:B------:R-:W-:-:S04]  /*0250*/  FSETP.GT.AND P2, PT, R10, 8.50705917302346158658e+37, PT ;  /* 0x7e8000000a00780b */ /* 0x000fc80003f44000 */
[----:B------:R-:W-:Y:S02]  /*0260*/  FSEL R13, R13, 1, P2 ;  /* 0x3f8000000d0d7808 */ /* 0x000fe40001000000 */
[----:B------:R-:W-:-:S06]  /*0270*/  @P1 FMUL R9, R9, 0.25 ;  /* 0x3e80000009091820 */ /* 0x000fcc0000400000 */
[----:B------:R-:W3:Y:S01]  /*0280*/  MUFU.RCP R9, R9 ;  /* 0x0000000900097308 */ /* 0x000ee20000001000 */
[----:B------:R-:W-:Y:S01]  /*0290*/  @P2 FMUL R10, R10, 0.25 ;  /* 0x3e8000000a0a2820 */ /* 0x000fe20000400000 */
[----:B-1----:R-:W-:-:S06]  /*02a0*/  IMAD.WIDE R2, R0, 0x2, R2 ;  /* 0x0000000200027825 */ /* 0x002fcc00078e0202 */
[----:B------:R-:W1:Y:S01]  /*02b0*/  MUFU.RCP R10, R10 ;  /* 0x0000000a000a7308 */ /* 0x000e620000001000 */
[----:B--2---:R-:W-:-:S04]  /*02c0*/  IMAD.WIDE R4, R0, 0x2, R4 ;  /* 0x0000000200047825 */ /* 0x004fc800078e0204 */
[----:B---3--:R-:W-:-:S04]  /*02d0*/  FMUL R11, R9, R8 ;  /* 0x00000008090b7220 */ /* 0x008fc80000400000 */
[----:B------:R-:W-:Y:S01]  /*02e0*/  FMUL R11, R6, R11 ;  /* 0x0000000b060b7220 */ /* 0x000fe20000400000 */
[----:B-1----:R-:W-:-:S04]  /*02f0*/  FMUL R8, R10, R13 ;  /* 0x0000000d0a087220 */ /* 0x002fc80000400000 */
[----:B------:R-:W-:-:S05]  /*0300*/  FMUL R8, R7, R8 ;  /* 0x0000000807087220 */ /* 0x000fca0000400000 */
[----:B------:R-:W-:-:S05]  /*0310*/  F2FP.BF16.F32.PACK_AB R11, R8, R11 ;  /* 0x0000000b080b723e */ /* 0x000fca00000010ff */
[----:B------:R1:W-:Y:S01]  /*0320*/  @!P0 STG.E desc[UR4][R4.64], R11 ;  /* 0x0000000b04008986 */ /* 0x0003e2000c101904 */
[----:B------:R-:W-:Y:S05]  /*0330*/  @P0 EXIT ;  /* 0x000000000000094d */ /* 0x000fea0003800000 */
[----:B------:R-:W-:Y:S01]  /*0340*/  STG.E desc[UR4][R2.64], R11 ;  /* 0x0000000b02007986 */ /* 0x000fe2000c101904 */
[----:B------:R-:W-:Y:S05]  /*0350*/  EXIT ;  /* 0x000000000000794d */ /* 0x000fea0003800000 */
.L_x_2:
[----:B------:R-:W-:-:S00]  /*0360*/  BRA `(.L_x_2) ;  /* 0xfffffffc00fc7947 */ /* 0x000fc0000383ffff */
[----:B------:R-:W-:-:S00]  /*0370*/  NOP ;  /* 0x0000000000007918 */ /* 0x000fc00000000000 */
        /* <DEDUP_REMOVED lines=8> */
.L_x_3:


//--------------------- .nv.constant0.triton_     --------------------------
	.section	.nv.constant0.triton_,"a",@progbits
	.sectionflags	@""
	.align	4
.nv.constant0.triton_:
	.zero		556
